	.headerflags	@"EF_CUDA_TEXMODE_UNIFIED EF_CUDA_64BIT_ADDRESS EF_CUDA_ACCELERATORS EF_CUDA_SM90 EF_CUDA_VIRTUAL_SM(EF_CUDA_SM90)"
	.elftype	@"ET_EXEC"


//--------------------- .nv.info                  --------------------------
	.section	.nv.info,"",@"SHT_CUDA_INFO"
	.align	4


	//----- nvinfo : EIATTR_REGCOUNT
	.align		4
        /*0000*/ 	.byte	0x04, 0x2f
        /*0002*/ 	.short	(.L_3 - .L_2)
	.align		4
.L_2:
        /*0004*/ 	.word	index@(triton_poi_fused__native_batch_norm_legit_no_training_silu_27)
        /*0008*/ 	.word	0x00000011


	//----- nvinfo : EIATTR_MIN_STACK_SIZE
	.align		4
.L_3:
        /*000c*/ 	.byte	0x04, 0x12
        /*000e*/ 	.short	(.L_5 - .L_4)
	.align		4
.L_4:
        /*0010*/ 	.word	index@(triton_poi_fused__native_batch_norm_legit_no_training_silu_27)
        /*0014*/ 	.word	0x00000000


	//----- nvinfo : EIATTR_FRAME_SIZE
	.align		4
.L_5:
        /*0018*/ 	.byte	0x04, 0x11
        /*001a*/ 	.short	(.L_7 - .L_6)
	.align		4
.L_6:
        /*001c*/ 	.word	index@(triton_poi_fused__native_batch_norm_legit_no_training_silu_27)
        /*0020*/ 	.word	0x00000000


	//----- nvinfo : EIATTR_MIN_STACK_SIZE
	.align		4
.L_7:
        /*0024*/ 	.byte	0x04, 0x12
        /*0026*/ 	.short	(.L_9 - .L_8)
	.align		4
.L_8:
        /*0028*/ 	.word	index@(triton_poi_fused__native_batch_norm_legit_no_training_silu_27)
        /*002c*/ 	.word	0x00000000
.L_9:


//--------------------- .nv.info.triton_poi_fused__native_batch_norm_legit_no_training_silu_27 --------------------------
	.section	.nv.info.triton_poi_fused__native_batch_norm_legit_no_training_silu_27,"",@"SHT_CUDA_INFO"
	.sectionflags	@""
	.align	4


	//----- nvinfo : EIATTR_CUDA_API_VERSION
	.align		4
        /*0000*/ 	.byte	0x04, 0x37
        /*0002*/ 	.short	(.L_11 - .L_10)
.L_10:
        /*0004*/ 	.word	0x0000007c


	//----- nvinfo : EIATTR_KPARAM_INFO
	.align		4
.L_11:
        /*0008*/ 	.byte	0x04, 0x17
        /*000a*/ 	.short	(.L_13 - .L_12)
.L_12:
        /*000c*/ 	.word	0x00000000
        /*0010*/ 	.short	0x0006
        /*0012*/ 	.short	0x0030
        /*0014*/ 	.byte	0x00, 0xf0, 0x11, 0x00


	//----- nvinfo : EIATTR_KPARAM_INFO
	.align		4
.L_13:
        /*0018*/ 	.byte	0x04, 0x17
        /*001a*/ 	.short	(.L_15 - .L_14)
.L_14:
        /*001c*/ 	.word	0x00000000
        /*0020*/ 	.short	0x0005
        /*0022*/ 	.short	0x0028
        /*0024*/ 	.byte	0x00, 0xf4, 0x21, 0x00


	//----- nvinfo : EIATTR_KPARAM_INFO
	.align		4
.L_15:
        /*0028*/ 	.byte	0x04, 0x17
        /*002a*/ 	.short	(.L_17 - .L_16)
.L_16:
        /*002c*/ 	.word	0x00000000
        /*0030*/ 	.short	0x0004
        /*0032*/ 	.short	0x0020
        /*0034*/ 	.byte	0x00, 0xf4, 0x21, 0x00


	//----- nvinfo : EIATTR_KPARAM_INFO
	.align		4
.L_17:
        /*0038*/ 	.byte	0x04, 0x17
        /*003a*/ 	.short	(.L_19 - .L_18)
.L_18:
        /*003c*/ 	.word	0x00000000
        /*0040*/ 	.short	0x0003
        /*0042*/ 	.short	0x0018
        /*0044*/ 	.byte	0x00, 0xf4, 0x21, 0x00


	//----- nvinfo : EIATTR_KPARAM_INFO
	.align		4
.L_19:
        /*0048*/ 	.byte	0x04, 0x17
        /*004a*/ 	.short	(.L_21 - .L_20)
.L_20:
        /*004c*/ 	.word	0x00000000
        /*0050*/ 	.short	0x0002
        /*0052*/ 	.short	0x0010
        /*0054*/ 	.byte	0x00, 0xf4, 0x21, 0x00


	//----- nvinfo : EIATTR_KPARAM_INFO
	.align		4
.L_21:
        /*0058*/ 	.byte	0x04, 0x17
        /*005a*/ 	.short	(.L_23 - .L_22)
.L_22:
        /*005c*/ 	.word	0x00000000
        /*0060*/ 	.short	0x0001
        /*0062*/ 	.short	0x0008
        /*0064*/ 	.byte	0x00, 0xf4, 0x21, 0x00


	//----- nvinfo : EIATTR_KPARAM_INFO
	.align		4
.L_23:
        /*0068*/ 	.byte	0x04, 0x17
        /*006a*/ 	.short	(.L_25 - .L_24)
.L_24:
        /*006c*/ 	.word	0x00000000
        /*0070*/ 	.short	0x0000
        /*0072*/ 	.short	0x0000
        /*0074*/ 	.byte	0x00, 0xf4, 0x21, 0x00


	//----- nvinfo : EIATTR_SPARSE_MMA_MASK
	.align		4
.L_25:
        /*0078*/ 	.byte	0x03, 0x50
        /*007a*/ 	.short	0x0000


	//----- nvinfo : EIATTR_MAXREG_COUNT
	.align		4
        /*007c*/ 	.byte	0x03, 0x1b
        /*007e*/ 	.short	0x00ff


	//----- nvinfo : EIATTR_EXIT_INSTR_OFFSETS
	.align		4
        /*0080*/ 	.byte	0x04, 0x1c
        /*0082*/ 	.short	(.L_27 - .L_26)


	//   ....[0]....
.L_26:
        /*0084*/ 	.word	0x00000530


	//----- nvinfo : EIATTR_REQNTID
	.align		4
.L_27:
        /*0088*/ 	.byte	0x04, 0x10
        /*008a*/ 	.short	(.L_29 - .L_28)
.L_28:
        /*008c*/ 	.word	0x00000080
        /*0090*/ 	.word	0x00000001
        /*0094*/ 	.word	0x00000001


	//----- nvinfo : EIATTR_CBANK_PARAM_SIZE
	.align		4
.L_29:
        /*0098*/ 	.byte	0x03, 0x19
        /*009a*/ 	.short	0x0034


	//----- nvinfo : EIATTR_PARAM_CBANK
	.align		4
        /*009c*/ 	.byte	0x04, 0x0a
        /*009e*/ 	.short	(.L_31 - .L_30)
	.align		4
.L_30:
        /*00a0*/ 	.word	index@(.nv.constant0.triton_poi_fused__native_batch_norm_legit_no_training_silu_27)
        /*00a4*/ 	.short	0x0210
        /*00a6*/ 	.short	0x0034


	//----- nvinfo : EIATTR_SW_WAR
	.align		4
.L_31:
        /*00a8*/ 	.byte	0x04, 0x36
        /*00aa*/ 	.short	(.L_33 - .L_32)
.L_32:
        /*00ac*/ 	.word	0x00000008
.L_33:


//--------------------- .nv.callgraph             --------------------------
	.section	.nv.callgraph,"",@"SHT_CUDA_CALLGRAPH"
	.align	4
	.sectionentsize	8
	.align		4
        /*0000*/ 	.word	0x00000000
	.align		4
        /*0004*/ 	.word	0xffffffff
	.align		4
        /*0008*/ 	.word	0x00000000
	.align		4
        /*000c*/ 	.word	0xfffffffe
	.align		4
        /*0010*/ 	.word	0x00000000
	.align		4
        /*0014*/ 	.word	0xfffffffd
	.align		4
        /*0018*/ 	.word	0x00000000
	.align		4
        /*001c*/ 	.word	0xfffffffc


//--------------------- .nv.constant4             --------------------------
	.section	.nv.constant4,"a",@progbits
	.align	8
	.align		8
.nv.constant4:
        /*0000*/ 	.dword	_$_str
	.align		8
        /*0008*/ 	.dword	_$_str_$_2


//--------------------- .text.triton_poi_fused__native_batch_norm_legit_no_training_silu_27 --------------------------
	.section	.text.triton_poi_fused__native_batch_norm_legit_no_training_silu_27,"ax",@progbits
	.align	128
        .global         triton_poi_fused__native_batch_norm_legit_no_training_silu_27
        .type           triton_poi_fused__native_batch_norm_legit_no_training_silu_27,@function
        .size           triton_poi_fused__native_batch_norm_legit_no_training_silu_27,(.L_x_1 - triton_poi_fused__native_batch_norm_legit_no_training_silu_27)
        .other          triton_poi_fused__native_batch_norm_legit_no_training_silu_27,@"STO_CUDA_ENTRY STV_DEFAULT"
triton_poi_fused__native_batch_norm_legit_no_training_silu_27:
.text.triton_poi_fused__native_batch_norm_legit_no_training_silu_27:
[----:B------:R-:W-:Y:S01]  /*0000*/  LDC R1, c[0x0][0x28] ;  /* 0x00000a00ff017b82 */ /* 0x000fe20000000800 */
[----:B------:R-:W1:Y:S07]  /*0010*/  S2R R0, SR_TID.X ;  /* 0x0000000000007919 */ /* 0x000e6e0000002100 */
[----:B------:R-:W2:Y:S01]  /*0020*/  LDC.64 R2, c[0x0][0x228] ;  /* 0x00008a00ff027b82 */ /* 0x000ea20000000a00 */
[----:B------:R-:W-:Y:S01]  /*0030*/  ULDC.64 UR4, c[0x0][0x208] ;  /* 0x0000820000047ab9 */ /* 0x000fe20000000a00 */
[----:B------:R-:W3:Y:S06]  /*0040*/  S2R R7, SR_CTAID.X ;  /* 0x0000000000077919 */ /* 0x000eec0000002500 */
[----:B------:R-:W4:Y:S08]  /*0050*/  LDC.64 R8, c[0x0][0x230] ;  /* 0x00008c00ff087b82 */ /* 0x000f300000000a00 */
[----:B------:R-:W5:Y:S01]  /*0060*/  LDC.64 R10, c[0x0][0x238] ;  /* 0x00008e00ff0a7b82 */ /* 0x000f620000000a00 */
[----:B-1----:R-:W-:-:S02]  /*0070*/  SHF.L.U32 R0, R0, 0x1, RZ ;  /* 0x0000000100007819 */ /* 0x002fc400000006ff */
[----:B---3--:R-:W-:Y:S02]  /*0080*/  SHF.R.S32.HI R5, RZ, 0x17, R7 ;  /* 0x00000017ff057819 */ /* 0x008fe40000011407 */
[----:B------:R-:W-:Y:S02]  /*0090*/  LOP3.LUT R0, R0, 0xfe, RZ, 0xc0, !PT ;  /* 0x000000fe00007812 */ /* 0x000fe400078ec0ff */
[----:B------:R-:W-:Y:S02]  /*00a0*/  SGXT R5, R5, 0x1 ;  /* 0x000000010505781a */ /* 0x000fe40000000200 */
[----:B------:R-:W-:Y:S02]  /*00b0*/  LEA R0, R7, R0, 0x8 ;  /* 0x0000000007007211 */ /* 0x000fe400078e40ff */
[----:B------:R-:W1:Y:S02]  /*00c0*/  LDC.64 R6, c[0x0][0x220] ;  /* 0x00008800ff067b82 */ /* 0x000e640000000a00 */
[----:B------:R-:W-:-:S04]  /*00d0*/  LEA.HI R5, R5, R0, RZ, 0x8 ;  /* 0x0000000005057211 */ /* 0x000fc800078f40ff */
[----:B------:R-:W-:-:S04]  /*00e0*/  LOP3.LUT R5, R5, 0xffffff00, RZ, 0xc0, !PT ;  /* 0xffffff0005057812 */ /* 0x000fc800078ec0ff */
[----:B------:R-:W-:Y:S02]  /*00f0*/  IADD3 R13, R0, -R5, RZ ;  /* 0x80000005000d7210 */ /* 0x000fe40007ffe0ff */
[----:B------:R-:W3:Y:S03]  /*0100*/  LDC.64 R4, c[0x0][0x218] ;  /* 0x00008600ff047b82 */ /* 0x000ee60000000a00 */
[----:B--2---:R-:W-:-:S06]  /*0110*/  IMAD.WIDE R2, R13, 0x4, R2 ;  /* 0x000000040d027825 */ /* 0x004fcc00078e0202 */
[----:B------:R-:W2:Y:S01]  /*0120*/  LDG.E.EL.64 R2, desc[UR4][R2.64] ;  /* 0x0000000402027981 */ /* 0x000ea2000c2e1b00 */
[----:B-1----:R-:W-:-:S04]  /*0130*/  IMAD.WIDE R6, R13, 0x4, R6 ;  /* 0x000000040d067825 */ /* 0x002fc800078e0206 */
[C---:B----4-:R-:W-:Y:S02]  /*0140*/  IMAD.WIDE R8, R13.reuse, 0x4, R8 ;  /* 0x000000040d087825 */ /* 0x050fe400078e0208 */
[----:B------:R-:W4:Y:S02]  /*0150*/  LDG.E.EL.64 R6, desc[UR4][R6.64] ;  /* 0x0000000406067981 */ /* 0x000f24000c2e1b00 */
[----:B-----5:R-:W-:Y:S02]  /*0160*/  IMAD.WIDE R10, R13, 0x4, R10 ;  /* 0x000000040d0a7825 */ /* 0x020fe400078e020a */
[----:B------:R-:W5:Y:S02]  /*0170*/  LDG.E.EL.64 R8, desc[UR4][R8.64] ;  /* 0x0000000408087981 */ /* 0x000f64000c2e1b00 */
[----:B---3--:R-:W-:Y:S02]  /*0180*/  IMAD.WIDE R4, R0, 0x4, R4 ;  /* 0x0000000400047825 */ /* 0x008fe400078e0204 */
[----:B------:R-:W5:Y:S04]  /*0190*/  LDG.E.EL.64 R10, desc[UR4][R10.64] ;  /* 0x000000040a0a7981 */ /* 0x000f68000c2e1b00 */
[----:B------:R-:W4:Y:S01]  /*01a0*/  LDG.E.64 R4, desc[UR4][R4.64] ;  /* 0x0000000404047981 */ /* 0x000f22000c1e1b00 */
[----:B--2---:R-:W-:Y:S01]  /*01b0*/  FADD R2, R2, 0.0010000000474974513054 ;  /* 0x3a83126f02027421 */ /* 0x004fe20000000000 */
[----:B------:R-:W-:-:S03]  /*01c0*/  FADD R3, R3, 0.0010000000474974513054 ;  /* 0x3a83126f03037421 */ /* 0x000fc60000000000 */
[----:B------:R-:W1:Y:S08]  /*01d0*/  MUFU.SQRT R12, R2 ;  /* 0x00000002000c7308 */ /* 0x000e700000002000 */
[----:B------:R-:W2:Y:S01]  /*01e0*/  MUFU.SQRT R13, R3 ;  /* 0x00000003000d7308 */ /* 0x000ea20000002000 */
[C---:B-1----:R-:W-:Y:S02]  /*01f0*/  FSETP.GT.AND P0, PT, R12.reuse, 8.50705917302346158658e+37, PT ;  /* 0x7e8000000c00780b */ /* 0x042fe40003f04000 */
[----:B------:R-:W-:-:S02]  /*0200*/  FSETP.GEU.AND P2, PT, R12, 1.175494350822287508e-38, PT ;  /* 0x008000000c00780b */ /* 0x000fc40003f4e000 */
[C---:B--2---:R-:W-:Y:S02]  /*0210*/  FSETP.GT.AND P1, PT, R13.reuse, 8.50705917302346158658e+37, PT ;  /* 0x7e8000000d00780b */ /* 0x044fe40003f24000 */
[----:B------:R-:W-:-:S07]  /*0220*/  FSETP.GEU.AND P3, PT, R13, 1.175494350822287508e-38, PT ;  /* 0x008000000d00780b */ /* 0x000fce0003f6e000 */
[----:B------:R-:W-:Y:S01]  /*0230*/  @P0 FMUL R12, R12, 0.25 ;  /* 0x3e8000000c0c0820 */ /* 0x000fe20000400000 */
[----:B------:R-:W-:-:S03]  /*0240*/  HFMA2.MMA R2, -RZ, RZ, 1.625, 0 ;  /* 0x3e800000ff027435 */ /* 0x000fc600000001ff */
[----:B------:R-:W-:Y:S01]  /*0250*/  @!P2 FMUL R12, R12, 16777216 ;  /* 0x4b8000000c0ca820 */ /* 0x000fe20000400000 */
[----:B------:R-:W-:-:S05]  /*0260*/  @P1 FMUL R13, R13, 0.25 ;  /* 0x3e8000000d0d1820 */ /* 0x000fca0000400000 */
[----:B------:R-:W1:Y:S01]  /*0270*/  MUFU.RCP R12, R12 ;  /* 0x0000000c000c7308 */ /* 0x000e620000001000 */
[----:B------:R-:W-:Y:S01]  /*0280*/  @!P3 FMUL R13, R13, 16777216 ;  /* 0x4b8000000d0db820 */ /* 0x000fe20000400000 */
[----:B------:R-:W-:-:S06]  /*0290*/  FSEL R3, R2, 1, P0 ;  /* 0x3f80000002037808 */ /* 0x000fcc0000000000 */
[----:B------:R-:W2:Y:S01]  /*02a0*/  MUFU.RCP R13, R13 ;  /* 0x0000000d000d7308 */ /* 0x000ea20000001000 */
[----:B------:R-:W-:Y:S01]  /*02b0*/  @!P2 FMUL R3, R3, 16777216 ;  /* 0x4b8000000303a820 */ /* 0x000fe20000400000 */
[----:B------:R-:W-:Y:S01]  /*02c0*/  FSEL R14, R2, 1, P1 ;  /* 0x3f800000020e7808 */ /* 0x000fe20000800000 */
[----:B----4-:R-:W-:Y:S02]  /*02d0*/  FADD R4, R4, -R6 ;  /* 0x8000000604047221 */ /* 0x010fe40000000000 */
[----:B-1----:R-:W-:Y:S02]  /*02e0*/  FMUL R3, R12, R3 ;  /* 0x000000030c037220 */ /* 0x002fe40000400000 */
[----:B------:R-:W-:Y:S01]  /*02f0*/  @!P3 FMUL R14, R14, 16777216 ;  /* 0x4b8000000e0eb820 */ /* 0x000fe20000400000 */
[----:B------:R-:W-:Y:S01]  /*0300*/  FADD R5, R5, -R7 ;  /* 0x8000000705057221 */ /* 0x000fe20000000000 */
[----:B------:R-:W-:Y:S02]  /*0310*/  FMUL R3, R4, R3 ;  /* 0x0000000304037220 */ /* 0x000fe40000400000 */
[----:B--2---:R-:W-:-:S02]  /*0320*/  FMUL R14, R13, R14 ;  /* 0x0000000e0d0e7220 */ /* 0x004fc40000400000 */
[----:B-----5:R-:W-:Y:S02]  /*0330*/  FFMA R8, R8, R3, R10 ;  /* 0x0000000308087223 */ /* 0x020fe4000000000a */
[----:B------:R-:W-:Y:S02]  /*0340*/  FMUL R14, R5, R14 ;  /* 0x0000000e050e7220 */ /* 0x000fe40000400000 */
[----:B------:R-:W-:Y:S02]  /*0350*/  FADD R3, RZ, -R8 ;  /* 0x80000008ff037221 */ /* 0x000fe40000000000 */
[----:B------:R-:W-:Y:S02]  /*0360*/  FFMA R9, R9, R14, R11 ;  /* 0x0000000e09097223 */ /* 0x000fe4000000000b */
[----:B------:R-:W-:Y:S02]  /*0370*/  FMUL R4, R3, 1.4426950216293334961 ;  /* 0x3fb8aa3b03047820 */ /* 0x000fe40000400000 */
[----:B------:R-:W-:-:S04]  /*0380*/  FADD R3, RZ, -R9 ;  /* 0x80000009ff037221 */ /* 0x000fc80000000000 */
[----:B------:R-:W-:Y:S01]  /*0390*/  FMUL R6, R3, 1.4426950216293334961 ;  /* 0x3fb8aa3b03067820 */ /* 0x000fe20000400000 */
[----:B------:R-:W-:-:S04]  /*03a0*/  FSETP.GEU.AND P0, PT, R4, -126, PT ;  /* 0xc2fc00000400780b */ /* 0x000fc80003f0e000 */
[----:B------:R-:W-:-:S09]  /*03b0*/  FSETP.GEU.AND P1, PT, R6, -126, PT ;  /* 0xc2fc00000600780b */ /* 0x000fd20003f2e000 */
[----:B------:R-:W-:-:S04]  /*03c0*/  @!P0 FMUL R4, R4, 0.5 ;  /* 0x3f00000004048820 */ /* 0x000fc80000400000 */
[----:B------:R-:W-:Y:S01]  /*03d0*/  @!P1 FMUL R6, R6, 0.5 ;  /* 0x3f00000006069820 */ /* 0x000fe20000400000 */
[----:B------:R-:W1:Y:S08]  /*03e0*/  MUFU.EX2 R3, R4 ;  /* 0x0000000400037308 */ /* 0x000e700000000800 */
[----:B------:R-:W2:Y:S01]  /*03f0*/  MUFU.EX2 R5, R6 ;  /* 0x0000000600057308 */ /* 0x000ea20000000800 */
[----:B-1----:R-:W-:-:S04]  /*0400*/  @!P0 FMUL R3, R3, R3 ;  /* 0x0000000303038220 */ /* 0x002fc80000400000 */
[----:B------:R-:W-:Y:S01]  /*0410*/  FADD R7, R3, 1 ;  /* 0x3f80000003077421 */ /* 0x000fe20000000000 */
[----:B--2---:R-:W-:-:S04]  /*0420*/  @!P1 FMUL R5, R5, R5 ;  /* 0x0000000505059220 */ /* 0x004fc80000400000 */
[----:B------:R-:W-:Y:S01]  /*0430*/  FADD R10, R5, 1 ;  /* 0x3f800000050a7421 */ /* 0x000fe20000000000 */
[----:B------:R-:W-:Y:S01]  /*0440*/  FSETP.GT.AND P0, PT, R7, 8.50705917302346158658e+37, PT ;  /* 0x7e8000000700780b */ /* 0x000fe20003f04000 */
[----:B------:R-:W1:Y:S03]  /*0450*/  LDC.64 R4, c[0x0][0x210] ;  /* 0x00008400ff047b82 */ /* 0x000e660000000a00 */
[----:B------:R-:W-:-:S09]  /*0460*/  FSETP.GT.AND P1, PT, R10, 8.50705917302346158658e+37, PT ;  /* 0x7e8000000a00780b */ /* 0x000fd20003f24000 */
[----:B------:R-:W-:-:S04]  /*0470*/  @P0 FMUL R7, R7, 0.25 ;  /* 0x3e80000007070820 */ /* 0x000fc80000400000 */
[----:B------:R-:W-:Y:S02]  /*0480*/  @P1 FMUL R10, R10, 0.25 ;  /* 0x3e8000000a0a1820 */ /* 0x000fe40000400000 */
[----:B------:R-:W2:Y:S08]  /*0490*/  MUFU.RCP R7, R7 ;  /* 0x0000000700077308 */ /* 0x000eb00000001000 */
[----:B------:R-:W3:Y:S01]  /*04a0*/  MUFU.RCP R10, R10 ;  /* 0x0000000a000a7308 */ /* 0x000ee20000001000 */
[----:B------:R-:W-:-:S02]  /*04b0*/  FSEL R6, R2, 1, P0 ;  /* 0x3f80000002067808 */ /* 0x000fc40000000000 */
[----:B------:R-:W-:-:S03]  /*04c0*/  FSEL R3, R2, 1, P1 ;  /* 0x3f80000002037808 */ /* 0x000fc60000800000 */
[----:B--2---:R-:W-:-:S04]  /*04d0*/  FMUL R11, R7, R6 ;  /* 0x00000006070b7220 */ /* 0x004fc80000400000 */
[----:B------:R-:W-:Y:S01]  /*04e0*/  FMUL R8, R8, R11 ;  /* 0x0000000b08087220 */ /* 0x000fe20000400000 */
[----:B---3--:R-:W-:Y:S01]  /*04f0*/  FMUL R6, R10, R3 ;  /* 0x000000030a067220 */ /* 0x008fe20000400000 */
[----:B-1----:R-:W-:-:S04]  /*0500*/  IMAD.WIDE R2, R0, 0x4, R4 ;  /* 0x0000000400027825 */ /* 0x002fc800078e0204 */
[----:B------:R-:W-:-:S05]  /*0510*/  FMUL R9, R9, R6 ;  /* 0x0000000609097220 */ /* 0x000fca0000400000 */
[----:B------:R-:W-:Y:S01]  /*0520*/  STG.E.64 desc[UR4][R2.64], R8 ;  /* 0x0000000802007986 */ /* 0x000fe2000c101b04 */
[----:B------:R-:W-:Y:S05]  /*0530*/  EXIT ;  /* 0x000000000000794d */ /* 0x000fea0003800000 */
.L_x_0:
[----:B------:R-:W-:-:S00]  /*0540*/  BRA `(.L_x_0) ;  /* 0xfffffffc00fc7947 */ /* 0x000fc0000383ffff */
[----:B------:R-:W-:-:S00]  /*0550*/  NOP ;  /* 0x0000000000007918 */ /* 0x000fc00000000000 */
        /* <DEDUP_REMOVED lines=10> */
.L_x_1:


//--------------------- .nv.global.init           --------------------------
	.section	.nv.global.init,"aw",@progbits
.nv.global.init:
	.type		_$_str,@object
	.size		_$_str,(_$_str_$_2 - _$_str)
_$_str:
        /*0000*/ 	.byte	0x5f, 0x5f, 0x43, 0x55, 0x44, 0x41, 0x5f, 0x46, 0x54, 0x5a, 0x00
	.type		_$_str_$_2,@object
	.size		_$_str_$_2,(.L_1 - _$_str_$_2)
_$_str_$_2:
        /*000b*/ 	.byte	0x5f, 0x5f, 0x43, 0x55, 0x44, 0x41, 0x5f, 0x50, 0x52, 0x45, 0x43, 0x5f, 0x53, 0x51, 0x52, 0x54
        /*001b*/ 	.byte	0x00
.L_1:


//--------------------- .nv.constant0.triton_poi_fused__native_batch_norm_legit_no_training_silu_27 --------------------------
	.section	.nv.constant0.triton_poi_fused__native_batch_norm_legit_no_training_silu_27,"a",@progbits
	.sectionflags	@""
	.align	4
.nv.constant0.triton_poi_fused__native_batch_norm_legit_no_training_silu_27:
	.zero		580
